	.headerflags	@"EF_CUDA_TEXMODE_UNIFIED EF_CUDA_64BIT_ADDRESS EF_CUDA_ACCELERATORS EF_CUDA_SM90 EF_CUDA_VIRTUAL_SM(EF_CUDA_SM90)"
	.elftype	@"ET_EXEC"


//--------------------- .nv.info                  --------------------------
	.section	.nv.info,"",@"SHT_CUDA_INFO"
	.align	4


	//----- nvinfo : EIATTR_REGCOUNT
	.align		4
        /*0000*/ 	.byte	0x04, 0x2f
        /*0002*/ 	.short	(.L_3 - .L_2)
	.align		4
.L_2:
        /*0004*/ 	.word	index@(triton_poi_fused__native_batch_norm_legit_no_training_convolution_relu_30)
        /*0008*/ 	.word	0x00000017


	//----- nvinfo : EIATTR_MIN_STACK_SIZE
	.align		4
.L_3:
        /*000c*/ 	.byte	0x04, 0x12
        /*000e*/ 	.short	(.L_5 - .L_4)
	.align		4
.L_4:
        /*0010*/ 	.word	index@(triton_poi_fused__native_batch_norm_legit_no_training_convolution_relu_30)
        /*0014*/ 	.word	0x00000000


	//----- nvinfo : EIATTR_FRAME_SIZE
	.align		4
.L_5:
        /*0018*/ 	.byte	0x04, 0x11
        /*001a*/ 	.short	(.L_7 - .L_6)
	.align		4
.L_6:
        /*001c*/ 	.word	index@(triton_poi_fused__native_batch_norm_legit_no_training_convolution_relu_30)
        /*0020*/ 	.word	0x00000000


	//----- nvinfo : EIATTR_MIN_STACK_SIZE
	.align		4
.L_7:
        /*0024*/ 	.byte	0x04, 0x12
        /*0026*/ 	.short	(.L_9 - .L_8)
	.align		4
.L_8:
        /*0028*/ 	.word	index@(triton_poi_fused__native_batch_norm_legit_no_training_convolution_relu_30)
        /*002c*/ 	.word	0x00000000
.L_9:


//--------------------- .nv.info.triton_poi_fused__native_batch_norm_legit_no_training_convolution_relu_30 --------------------------
	.section	.nv.info.triton_poi_fused__native_batch_norm_legit_no_training_convolution_relu_30,"",@"SHT_CUDA_INFO"
	.sectionflags	@""
	.align	4


	//----- nvinfo : EIATTR_CUDA_API_VERSION
	.align		4
        /*0000*/ 	.byte	0x04, 0x37
        /*0002*/ 	.short	(.L_11 - .L_10)
.L_10:
        /*0004*/ 	.word	0x0000007c


	//----- nvinfo : EIATTR_KPARAM_INFO
	.align		4
.L_11:
        /*0008*/ 	.byte	0x04, 0x17
        /*000a*/ 	.short	(.L_13 - .L_12)
.L_12:
        /*000c*/ 	.word	0x00000000
        /*0010*/ 	.short	0x0007
        /*0012*/ 	.short	0x0038
        /*0014*/ 	.byte	0x00, 0xf0, 0x11, 0x00


	//----- nvinfo : EIATTR_KPARAM_INFO
	.align		4
.L_13:
        /*0018*/ 	.byte	0x04, 0x17
        /*001a*/ 	.short	(.L_15 - .L_14)
.L_14:
        /*001c*/ 	.word	0x00000000
        /*0020*/ 	.short	0x0006
        /*0022*/ 	.short	0x0030
        /*0024*/ 	.byte	0x00, 0xf4, 0x21, 0x00


	//----- nvinfo : EIATTR_KPARAM_INFO
	.align		4
.L_15:
        /*0028*/ 	.byte	0x04, 0x17
        /*002a*/ 	.short	(.L_17 - .L_16)
.L_16:
        /*002c*/ 	.word	0x00000000
        /*0030*/ 	.short	0x0005
        /*0032*/ 	.short	0x0028
        /*0034*/ 	.byte	0x00, 0xf4, 0x21, 0x00


	//----- nvinfo : EIATTR_KPARAM_INFO
	.align		4
.L_17:
        /*0038*/ 	.byte	0x04, 0x17
        /*003a*/ 	.short	(.L_19 - .L_18)
.L_18:
        /*003c*/ 	.word	0x00000000
        /*0040*/ 	.short	0x0004
        /*0042*/ 	.short	0x0020
        /*0044*/ 	.byte	0x00, 0xf4, 0x21, 0x00


	//----- nvinfo : EIATTR_KPARAM_INFO
	.align		4
.L_19:
        /*0048*/ 	.byte	0x04, 0x17
        /*004a*/ 	.short	(.L_21 - .L_20)
.L_20:
        /*004c*/ 	.word	0x00000000
        /*0050*/ 	.short	0x0003
        /*0052*/ 	.short	0x0018
        /*0054*/ 	.byte	0x00, 0xf4, 0x21, 0x00


	//----- nvinfo : EIATTR_KPARAM_INFO
	.align		4
.L_21:
        /*0058*/ 	.byte	0x04, 0x17
        /*005a*/ 	.short	(.L_23 - .L_22)
.L_22:
        /*005c*/ 	.word	0x00000000
        /*0060*/ 	.short	0x0002
        /*0062*/ 	.short	0x0010
        /*0064*/ 	.byte	0x00, 0xf4, 0x21, 0x00


	//----- nvinfo : EIATTR_KPARAM_INFO
	.align		4
.L_23:
        /*0068*/ 	.byte	0x04, 0x17
        /*006a*/ 	.short	(.L_25 - .L_24)
.L_24:
        /*006c*/ 	.word	0x00000000
        /*0070*/ 	.short	0x0001
        /*0072*/ 	.short	0x0008
        /*0074*/ 	.byte	0x00, 0xf4, 0x21, 0x00


	//----- nvinfo : EIATTR_KPARAM_INFO
	.align		4
.L_25:
        /*0078*/ 	.byte	0x04, 0x17
        /*007a*/ 	.short	(.L_27 - .L_26)
.L_26:
        /*007c*/ 	.word	0x00000000
        /*0080*/ 	.short	0x0000
        /*0082*/ 	.short	0x0000
        /*0084*/ 	.byte	0x00, 0xf4, 0x21, 0x00


	//----- nvinfo : EIATTR_SPARSE_MMA_MASK
	.align		4
.L_27:
        /*0088*/ 	.byte	0x03, 0x50
        /*008a*/ 	.short	0x0000


	//----- nvinfo : EIATTR_MAXREG_COUNT
	.align		4
        /*008c*/ 	.byte	0x03, 0x1b
        /*008e*/ 	.short	0x00ff


	//----- nvinfo : EIATTR_EXIT_INSTR_OFFSETS
	.align		4
        /*0090*/ 	.byte	0x04, 0x1c
        /*0092*/ 	.short	(.L_29 - .L_28)


	//   ....[0]....
.L_28:
        /*0094*/ 	.word	0x00000350


	//   ....[1]....
        /*0098*/ 	.word	0x00000370


	//----- nvinfo : EIATTR_REQNTID
	.align		4
.L_29:
        /*009c*/ 	.byte	0x04, 0x10
        /*009e*/ 	.short	(.L_31 - .L_30)
.L_30:
        /*00a0*/ 	.word	0x00000080
        /*00a4*/ 	.word	0x00000001
        /*00a8*/ 	.word	0x00000001


	//----- nvinfo : EIATTR_CBANK_PARAM_SIZE
	.align		4
.L_31:
        /*00ac*/ 	.byte	0x03, 0x19
        /*00ae*/ 	.short	0x003c


	//----- nvinfo : EIATTR_PARAM_CBANK
	.align		4
        /*00b0*/ 	.byte	0x04, 0x0a
        /*00b2*/ 	.short	(.L_33 - .L_32)
	.align		4
.L_32:
        /*00b4*/ 	.word	index@(.nv.constant0.triton_poi_fused__native_batch_norm_legit_no_training_convolution_relu_30)
        /*00b8*/ 	.short	0x0210
        /*00ba*/ 	.short	0x003c


	//----- nvinfo : EIATTR_SW_WAR
	.align		4
.L_33:
        /*00bc*/ 	.byte	0x04, 0x36
        /*00be*/ 	.short	(.L_35 - .L_34)
.L_34:
        /*00c0*/ 	.word	0x00000008
.L_35:


//--------------------- .nv.callgraph             --------------------------
	.section	.nv.callgraph,"",@"SHT_CUDA_CALLGRAPH"
	.align	4
	.sectionentsize	8
	.align		4
        /*0000*/ 	.word	0x00000000
	.align		4
        /*0004*/ 	.word	0xffffffff
	.align		4
        /*0008*/ 	.word	0x00000000
	.align		4
        /*000c*/ 	.word	0xfffffffe
	.align		4
        /*0010*/ 	.word	0x00000000
	.align		4
        /*0014*/ 	.word	0xfffffffd
	.align		4
        /*0018*/ 	.word	0x00000000
	.align		4
        /*001c*/ 	.word	0xfffffffc


//--------------------- .nv.constant4             --------------------------
	.section	.nv.constant4,"a",@progbits
	.align	8
	.align		8
.nv.constant4:
        /*0000*/ 	.dword	_$_str
	.align		8
        /*0008*/ 	.dword	_$_str_$_2


//--------------------- .text.triton_poi_fused__native_batch_norm_legit_no_training_convolution_relu_30 --------------------------
	.section	.text.triton_poi_fused__native_batch_norm_legit_no_training_convolution_relu_30,"ax",@progbits
	.align	128
        .global         triton_poi_fused__native_batch_norm_legit_no_training_convolution_relu_30
        .type           triton_poi_fused__native_batch_norm_legit_no_training_convolution_relu_30,@function
        .size           triton_poi_fused__native_batch_norm_legit_no_training_convolution_relu_30,(.L_x_1 - triton_poi_fused__native_batch_norm_legit_no_training_convolution_relu_30)
        .other          triton_poi_fused__native_batch_norm_legit_no_training_convolution_relu_30,@"STO_CUDA_ENTRY STV_DEFAULT"
triton_poi_fused__native_batch_norm_legit_no_training_convolution_relu_30:
.text.triton_poi_fused__native_batch_norm_legit_no_training_convolution_relu_30:
[----:B------:R-:W0:Y:S01]  /*0000*/  LDC R1, c[0x0][0x28] ;  /* 0x00000a00ff017b82 */ /* 0x000e220000000800 */
[----:B------:R-:W1:Y:S07]  /*0010*/  S2R R2, SR_TID.X ;  /* 0x0000000000027919 */ /* 0x000e6e0000002100 */
[----:B------:R-:W2:Y:S01]  /*0020*/  LDC.64 R12, c[0x0][0x228] ;  /* 0x00008a00ff0c7b82 */ /* 0x000ea20000000a00 */
[----:B------:R-:W-:Y:S01]  /*0030*/  ULDC.64 UR4, c[0x0][0x208] ;  /* 0x0000820000047ab9 */ /* 0x000fe20000000a00 */
[----:B------:R-:W3:Y:S06]  /*0040*/  S2R R3, SR_CTAID.X ;  /* 0x0000000000037919 */ /* 0x000eec0000002500 */
[----:B------:R-:W4:Y:S08]  /*0050*/  LDC.64 R10, c[0x0][0x218] ;  /* 0x00008600ff0a7b82 */ /* 0x000f300000000a00 */
[----:B------:R-:W5:Y:S08]  /*0060*/  LDC.64 R14, c[0x0][0x220] ;  /* 0x00008800ff0e7b82 */ /* 0x000f700000000a00 */
[----:B------:R-:W5:Y:S01]  /*0070*/  LDC.64 R16, c[0x0][0x230] ;  /* 0x00008c00ff107b82 */ /* 0x000f620000000a00 */
[----:B-1----:R-:W-:-:S07]  /*0080*/  LOP3.LUT R2, R2, 0x7f, RZ, 0xc0, !PT ;  /* 0x0000007f02027812 */ /* 0x002fce00078ec0ff */
[----:B------:R-:W1:Y:S01]  /*0090*/  LDC.64 R6, c[0x0][0x238] ;  /* 0x00008e00ff067b82 */ /* 0x000e620000000a00 */
[----:B---3--:R-:W-:Y:S01]  /*00a0*/  LEA R3, R3, R2, 0x7 ;  /* 0x0000000203037211 */ /* 0x008fe200078e38ff */
[----:B------:R-:W-:-:S03]  /*00b0*/  HFMA2.MMA R2, -RZ, RZ, 0, 0 ;  /* 0x00000000ff027435 */ /* 0x000fc600000001ff */
[----:B------:R-:W-:-:S07]  /*00c0*/  ISETP.GE.AND P0, PT, R3, 0x78, PT ;  /* 0x000000780300780c */ /* 0x000fce0003f06270 */
[----:B------:R-:W-:-:S05]  /*00d0*/  IMAD.HI R0, R3, -0x77777777, R2 ;  /* 0x8888888903007827 */ /* 0x000fca00078e0202 */
[----:B------:R-:W-:-:S04]  /*00e0*/  SHF.R.U32.HI R5, RZ, 0x1f, R0 ;  /* 0x0000001fff057819 */ /* 0x000fc80000011600 */
[----:B------:R-:W-:Y:S02]  /*00f0*/  LEA.HI.SX32 R5, R0, R5, 0x1c ;  /* 0x0000000500057211 */ /* 0x000fe400078fe2ff */
[----:B------:R-:W-:-:S03]  /*0100*/  MOV R0, RZ ;  /* 0x000000ff00007202 */ /* 0x000fc60000000f00 */
[----:B------:R-:W-:Y:S02]  /*0110*/  IMAD R19, R5, -0x1e, R3 ;  /* 0xffffffe205137824 */ /* 0x000fe400078e0203 */
[----:B------:R-:W3:Y:S02]  /*0120*/  LDC.64 R4, c[0x0][0x210] ;  /* 0x00008400ff047b82 */ /* 0x000ee40000000a00 */
[----:B--2---:R-:W-:-:S05]  /*0130*/  IMAD.WIDE R12, R19, 0x4, R12 ;  /* 0x00000004130c7825 */ /* 0x004fca00078e020c */
[----:B------:R5:W2:Y:S01]  /*0140*/  @!P0 LDG.E.EL R0, desc[UR4][R12.64] ;  /* 0x000000040c008981 */ /* 0x000aa2000c2e1900 */
[----:B------:R-:W-:Y:S01]  /*0150*/  CS2R R8, SRZ ;  /* 0x0000000000087805 */ /* 0x000fe2000001ff00 */
[----:B----4-:R-:W-:-:S05]  /*0160*/  IMAD.WIDE R10, R19, 0x4, R10 ;  /* 0x00000004130a7825 */ /* 0x010fca00078e020a */
[----:B------:R4:W2:Y:S01]  /*0170*/  @!P0 LDG.E.EL R9, desc[UR4][R10.64] ;  /* 0x000000040a098981 */ /* 0x0008a2000c2e1900 */
[----:B-----5:R-:W-:-:S04]  /*0180*/  IMAD.WIDE R12, R19, 0x4, R14 ;  /* 0x00000004130c7825 */ /* 0x020fc800078e020e */
[----:B---3--:R-:W-:Y:S01]  /*0190*/  IMAD.WIDE R4, R3, 0x4, R4 ;  /* 0x0000000403047825 */ /* 0x008fe200078e0204 */
[----:B------:R-:W3:Y:S04]  /*01a0*/  @!P0 LDG.E.EL R8, desc[UR4][R12.64] ;  /* 0x000000040c088981 */ /* 0x000ee8000c2e1900 */
[----:B------:R-:W5:Y:S01]  /*01b0*/  @!P0 LDG.E R2, desc[UR4][R4.64] ;  /* 0x0000000404028981 */ /* 0x000f62000c1e1900 */
[----:B0-----:R-:W-:-:S04]  /*01c0*/  IMAD.WIDE R14, R19, 0x4, R16 ;  /* 0x00000004130e7825 */ /* 0x001fc800078e0210 */
[----:B-1----:R-:W-:Y:S01]  /*01d0*/  IMAD.WIDE R16, R19, 0x4, R6 ;  /* 0x0000000413107825 */ /* 0x002fe200078e0206 */
[----:B------:R-:W-:Y:S01]  /*01e0*/  CS2R R18, SRZ ;  /* 0x0000000000127805 */ /* 0x000fe2000001ff00 */
[----:B----4-:R-:W-:Y:S01]  /*01f0*/  HFMA2.MMA R11, -RZ, RZ, 1.625, 0 ;  /* 0x3e800000ff0b7435 */ /* 0x010fe200000001ff */
[----:B------:R-:W0:Y:S04]  /*0200*/  LDC.64 R6, c[0x0][0x240] ;  /* 0x00009000ff067b82 */ /* 0x000e280000000a00 */
[----:B------:R-:W4:Y:S04]  /*0210*/  @!P0 LDG.E.EL R18, desc[UR4][R14.64] ;  /* 0x000000040e128981 */ /* 0x000f28000c2e1900 */
[----:B------:R-:W4:Y:S01]  /*0220*/  @!P0 LDG.E.EL R19, desc[UR4][R16.64] ;  /* 0x0000000410138981 */ /* 0x000f22000c2e1900 */
[----:B0-----:R-:W-:-:S04]  /*0230*/  IMAD.WIDE R6, R3, 0x4, R6 ;  /* 0x0000000403067825 */ /* 0x001fc800078e0206 */
[----:B--2---:R-:W-:-:S04]  /*0240*/  FADD R0, R0, 9.9999997473787516356e-06 ;  /* 0x3727c5ac00007421 */ /* 0x004fc80000000000 */
[----:B------:R-:W0:Y:S02]  /*0250*/  MUFU.SQRT R20, R0 ;  /* 0x0000000000147308 */ /* 0x000e240000002000 */
[C---:B0-----:R-:W-:Y:S02]  /*0260*/  FSETP.GT.AND P1, PT, R20.reuse, 8.50705917302346158658e+37, PT ;  /* 0x7e8000001400780b */ /* 0x041fe40003f24000 */
[----:B------:R-:W-:-:S11]  /*0270*/  FSETP.GEU.AND P2, PT, R20, 1.175494350822287508e-38, PT ;  /* 0x008000001400780b */ /* 0x000fd60003f4e000 */
[----:B------:R-:W-:-:S04]  /*0280*/  @P1 FMUL R20, R20, 0.25 ;  /* 0x3e80000014141820 */ /* 0x000fc80000400000 */
[----:B------:R-:W-:-:S06]  /*0290*/  @!P2 FMUL R20, R20, 16777216 ;  /* 0x4b8000001414a820 */ /* 0x000fcc0000400000 */
[----:B------:R-:W0:Y:S01]  /*02a0*/  MUFU.RCP R20, R20 ;  /* 0x0000001400147308 */ /* 0x000e220000001000 */
[----:B------:R-:W-:Y:S01]  /*02b0*/  FSEL R11, R11, 1, P1 ;  /* 0x3f8000000b0b7808 */ /* 0x000fe20000800000 */
[----:B-----5:R-:W-:-:S04]  /*02c0*/  FADD R9, R9, R2 ;  /* 0x0000000209097221 */ /* 0x020fc80000000000 */
[----:B------:R-:W-:Y:S01]  /*02d0*/  @!P2 FMUL R11, R11, 16777216 ;  /* 0x4b8000000b0ba820 */ /* 0x000fe20000400000 */
[----:B---3--:R-:W-:-:S03]  /*02e0*/  FADD R8, R9, -R8 ;  /* 0x8000000809087221 */ /* 0x008fc60000000000 */
[----:B0-----:R-:W-:-:S04]  /*02f0*/  FMUL R11, R20, R11 ;  /* 0x0000000b140b7220 */ /* 0x001fc80000400000 */
[----:B------:R-:W-:-:S04]  /*0300*/  FMUL R8, R8, R11 ;  /* 0x0000000b08087220 */ /* 0x000fc80000400000 */
[----:B----4-:R-:W-:Y:S01]  /*0310*/  FFMA R8, R8, R18, R19 ;  /* 0x0000001208087223 */ /* 0x010fe20000000013 */
[----:B------:R0:W-:Y:S04]  /*0320*/  @!P0 STG.E desc[UR4][R4.64], R9 ;  /* 0x0000000904008986 */ /* 0x0001e8000c101904 */
[----:B------:R-:W-:-:S04]  /*0330*/  FSETP.GEU.AND P1, PT, R8, RZ, PT ;  /* 0x000000ff0800720b */ /* 0x000fc80003f2e000 */
[----:B------:R-:W-:Y:S01]  /*0340*/  FSEL R3, R8, RZ, P1 ;  /* 0x000000ff08037208 */ /* 0x000fe20000800000 */
[----:B0-----:R-:W-:Y:S08]  /*0350*/  @P0 EXIT ;  /* 0x000000000000094d */ /* 0x001ff00003800000 */
[----:B------:R-:W-:Y:S01]  /*0360*/  STG.E desc[UR4][R6.64], R3 ;  /* 0x0000000306007986 */ /* 0x000fe2000c101904 */
[----:B------:R-:W-:Y:S05]  /*0370*/  EXIT ;  /* 0x000000000000794d */ /* 0x000fea0003800000 */
.L_x_0:
[----:B------:R-:W-:-:S00]  /*0380*/  BRA `(.L_x_0) ;  /* 0xfffffffc00fc7947 */ /* 0x000fc0000383ffff */
[----:B------:R-:W-:-:S00]  /*0390*/  NOP ;  /* 0x0000000000007918 */ /* 0x000fc00000000000 */
        /* <DEDUP_REMOVED lines=14> */
.L_x_1:


//--------------------- .nv.global.init           --------------------------
	.section	.nv.global.init,"aw",@progbits
.nv.global.init:
	.type		_$_str,@object
	.size		_$_str,(_$_str_$_2 - _$_str)
_$_str:
        /*0000*/ 	.byte	0x5f, 0x5f, 0x43, 0x55, 0x44, 0x41, 0x5f, 0x46, 0x54, 0x5a, 0x00
	.type		_$_str_$_2,@object
	.size		_$_str_$_2,(.L_1 - _$_str_$_2)
_$_str_$_2:
        /*000b*/ 	.byte	0x5f, 0x5f, 0x43, 0x55, 0x44, 0x41, 0x5f, 0x50, 0x52, 0x45, 0x43, 0x5f, 0x53, 0x51, 0x52, 0x54
        /*001b*/ 	.byte	0x00
.L_1:


//--------------------- .nv.constant0.triton_poi_fused__native_batch_norm_legit_no_training_convolution_relu_30 --------------------------
	.section	.nv.constant0.triton_poi_fused__native_batch_norm_legit_no_training_convolution_relu_30,"a",@progbits
	.sectionflags	@""
	.align	4
.nv.constant0.triton_poi_fused__native_batch_norm_legit_no_training_convolution_relu_30:
	.zero		588
